//
// Generated by NVIDIA NVVM Compiler
//
// Compiler Build ID: CL-36424714
// Cuda compilation tools, release 13.0, V13.0.88
// Based on NVVM 20.0.0
//

.version 9.0
.target sm_100
.address_size 64

	// .globl	_Z16histogram_kernelPKcPj
// _ZZ16histogram_kernelPKcPjE16shared_histogram has been demoted

.visible .entry _Z16histogram_kernelPKcPj(
	.param .u64 .ptr .align 1 _Z16histogram_kernelPKcPj_param_0,
	.param .u64 .ptr .align 1 _Z16histogram_kernelPKcPj_param_1
)
{
	.reg .pred 	%p<15>;
	.reg .b16 	%rs<113>;
	.reg .b32 	%r<169>;
	.reg .b64 	%rd<21>;
	// demoted variable
	.shared .align 4 .b8 _ZZ16histogram_kernelPKcPjE16shared_histogram[256];
	ld.param.u64 	%rd7, [_Z16histogram_kernelPKcPj_param_0];
	ld.param.u64 	%rd8, [_Z16histogram_kernelPKcPj_param_1];
	cvta.to.global.u64 	%rd1, %rd8;
	mov.u32 	%r168, %tid.x;
	setp.gt.u32 	%p1, %r168, 63;
	@%p1 bra 	$L__BB0_7;
	mov.u32 	%r2, %ntid.x;
	add.s32 	%r55, %r168, %r2;
	max.u32 	%r56, %r55, 64;
	setp.lt.u32 	%p2, %r55, 64;
	selp.u32 	%r57, 1, 0, %p2;
	add.s32 	%r58, %r55, %r57;
	sub.s32 	%r59, %r56, %r58;
	div.u32 	%r60, %r59, %r2;
	add.s32 	%r3, %r60, %r57;
	and.b32  	%r61, %r3, 3;
	setp.eq.s32 	%p3, %r61, 3;
	mov.u32 	%r159, %r168;
	@%p3 bra 	$L__BB0_4;
	add.s32 	%r62, %r3, 1;
	and.b32  	%r63, %r62, 3;
	shl.b32 	%r64, %r168, 2;
	mov.u32 	%r65, _ZZ16histogram_kernelPKcPjE16shared_histogram;
	add.s32 	%r156, %r65, %r64;
	shl.b32 	%r5, %r2, 2;
	neg.s32 	%r155, %r63;
	mad.lo.s32 	%r159, %r2, %r63, %r168;
$L__BB0_3:
	.pragma "nounroll";
	mov.b32 	%r66, 0;
	st.shared.u32 	[%r156], %r66;
	add.s32 	%r156, %r156, %r5;
	add.s32 	%r155, %r155, 1;
	setp.ne.s32 	%p4, %r155, 0;
	@%p4 bra 	$L__BB0_3;
$L__BB0_4:
	setp.lt.u32 	%p5, %r3, 3;
	@%p5 bra 	$L__BB0_7;
	shl.b32 	%r13, %r2, 2;
	shl.b32 	%r67, %r159, 2;
	mov.u32 	%r68, _ZZ16histogram_kernelPKcPjE16shared_histogram;
	add.s32 	%r158, %r68, %r67;
	shl.b32 	%r15, %r2, 4;
	shl.b32 	%r16, %r2, 3;
	mul.lo.s32 	%r17, %r2, 12;
$L__BB0_6:
	mov.b32 	%r69, 0;
	st.shared.u32 	[%r158], %r69;
	add.s32 	%r70, %r158, %r13;
	st.shared.u32 	[%r70], %r69;
	add.s32 	%r71, %r158, %r16;
	st.shared.u32 	[%r71], %r69;
	add.s32 	%r72, %r158, %r17;
	st.shared.u32 	[%r72], %r69;
	add.s32 	%r159, %r159, %r13;
	add.s32 	%r158, %r158, %r15;
	setp.lt.u32 	%p6, %r159, 64;
	@%p6 bra 	$L__BB0_6;
$L__BB0_7:
	bar.sync 	0;
	mov.u32 	%r73, %ctaid.x;
	mov.u32 	%r22, %ntid.x;
	mad.lo.s32 	%r160, %r73, %r22, %r168;
	setp.gt.s32 	%p7, %r160, 62499999;
	@%p7 bra 	$L__BB0_10;
	mov.u32 	%r74, %nctaid.x;
	mul.lo.s32 	%r24, %r74, %r22;
	cvta.to.global.u64 	%rd2, %rd7;
	mov.u32 	%r77, _ZZ16histogram_kernelPKcPjE16shared_histogram;
$L__BB0_9:
	shl.b32 	%r75, %r160, 4;
	cvt.s64.s32 	%rd9, %r75;
	add.s64 	%rd10, %rd2, %rd9;
	ld.global.s8 	%rs1, [%rd10];
	shl.b16 	%rs2, %rs1, 6;
	add.s16 	%rs3, %rs2, -4160;
	mul.hi.s16 	%rs4, %rs3, 5243;
	shr.u16 	%rs5, %rs4, 15;
	shr.s16 	%rs6, %rs4, 2;
	add.s16 	%rs7, %rs6, %rs5;
	mul.wide.s16 	%r76, %rs7, 4;
	add.s32 	%r78, %r77, %r76;
	atom.shared.add.u32 	%r79, [%r78], 1;
	ld.global.s8 	%rs8, [%rd10+1];
	shl.b16 	%rs9, %rs8, 6;
	add.s16 	%rs10, %rs9, -4160;
	mul.hi.s16 	%rs11, %rs10, 5243;
	shr.u16 	%rs12, %rs11, 15;
	shr.s16 	%rs13, %rs11, 2;
	add.s16 	%rs14, %rs13, %rs12;
	mul.wide.s16 	%r80, %rs14, 4;
	add.s32 	%r81, %r77, %r80;
	atom.shared.add.u32 	%r82, [%r81], 1;
	ld.global.s8 	%rs15, [%rd10+2];
	shl.b16 	%rs16, %rs15, 6;
	add.s16 	%rs17, %rs16, -4160;
	mul.hi.s16 	%rs18, %rs17, 5243;
	shr.u16 	%rs19, %rs18, 15;
	shr.s16 	%rs20, %rs18, 2;
	add.s16 	%rs21, %rs20, %rs19;
	mul.wide.s16 	%r83, %rs21, 4;
	add.s32 	%r84, %r77, %r83;
	atom.shared.add.u32 	%r85, [%r84], 1;
	ld.global.s8 	%rs22, [%rd10+3];
	shl.b16 	%rs23, %rs22, 6;
	add.s16 	%rs24, %rs23, -4160;
	mul.hi.s16 	%rs25, %rs24, 5243;
	shr.u16 	%rs26, %rs25, 15;
	shr.s16 	%rs27, %rs25, 2;
	add.s16 	%rs28, %rs27, %rs26;
	mul.wide.s16 	%r86, %rs28, 4;
	add.s32 	%r87, %r77, %r86;
	atom.shared.add.u32 	%r88, [%r87], 1;
	ld.global.s8 	%rs29, [%rd10+4];
	shl.b16 	%rs30, %rs29, 6;
	add.s16 	%rs31, %rs30, -4160;
	mul.hi.s16 	%rs32, %rs31, 5243;
	shr.u16 	%rs33, %rs32, 15;
	shr.s16 	%rs34, %rs32, 2;
	add.s16 	%rs35, %rs34, %rs33;
	mul.wide.s16 	%r89, %rs35, 4;
	add.s32 	%r90, %r77, %r89;
	atom.shared.add.u32 	%r91, [%r90], 1;
	ld.global.s8 	%rs36, [%rd10+5];
	shl.b16 	%rs37, %rs36, 6;
	add.s16 	%rs38, %rs37, -4160;
	mul.hi.s16 	%rs39, %rs38, 5243;
	shr.u16 	%rs40, %rs39, 15;
	shr.s16 	%rs41, %rs39, 2;
	add.s16 	%rs42, %rs41, %rs40;
	mul.wide.s16 	%r92, %rs42, 4;
	add.s32 	%r93, %r77, %r92;
	atom.shared.add.u32 	%r94, [%r93], 1;
	ld.global.s8 	%rs43, [%rd10+6];
	shl.b16 	%rs44, %rs43, 6;
	add.s16 	%rs45, %rs44, -4160;
	mul.hi.s16 	%rs46, %rs45, 5243;
	shr.u16 	%rs47, %rs46, 15;
	shr.s16 	%rs48, %rs46, 2;
	add.s16 	%rs49, %rs48, %rs47;
	mul.wide.s16 	%r95, %rs49, 4;
	add.s32 	%r96, %r77, %r95;
	atom.shared.add.u32 	%r97, [%r96], 1;
	ld.global.s8 	%rs50, [%rd10+7];
	shl.b16 	%rs51, %rs50, 6;
	add.s16 	%rs52, %rs51, -4160;
	mul.hi.s16 	%rs53, %rs52, 5243;
	shr.u16 	%rs54, %rs53, 15;
	shr.s16 	%rs55, %rs53, 2;
	add.s16 	%rs56, %rs55, %rs54;
	mul.wide.s16 	%r98, %rs56, 4;
	add.s32 	%r99, %r77, %r98;
	atom.shared.add.u32 	%r100, [%r99], 1;
	ld.global.s8 	%rs57, [%rd10+8];
	shl.b16 	%rs58, %rs57, 6;
	add.s16 	%rs59, %rs58, -4160;
	mul.hi.s16 	%rs60, %rs59, 5243;
	shr.u16 	%rs61, %rs60, 15;
	shr.s16 	%rs62, %rs60, 2;
	add.s16 	%rs63, %rs62, %rs61;
	mul.wide.s16 	%r101, %rs63, 4;
	add.s32 	%r102, %r77, %r101;
	atom.shared.add.u32 	%r103, [%r102], 1;
	ld.global.s8 	%rs64, [%rd10+9];
	shl.b16 	%rs65, %rs64, 6;
	add.s16 	%rs66, %rs65, -4160;
	mul.hi.s16 	%rs67, %rs66, 5243;
	shr.u16 	%rs68, %rs67, 15;
	shr.s16 	%rs69, %rs67, 2;
	add.s16 	%rs70, %rs69, %rs68;
	mul.wide.s16 	%r104, %rs70, 4;
	add.s32 	%r105, %r77, %r104;
	atom.shared.add.u32 	%r106, [%r105], 1;
	ld.global.s8 	%rs71, [%rd10+10];
	shl.b16 	%rs72, %rs71, 6;
	add.s16 	%rs73, %rs72, -4160;
	mul.hi.s16 	%rs74, %rs73, 5243;
	shr.u16 	%rs75, %rs74, 15;
	shr.s16 	%rs76, %rs74, 2;
	add.s16 	%rs77, %rs76, %rs75;
	mul.wide.s16 	%r107, %rs77, 4;
	add.s32 	%r108, %r77, %r107;
	atom.shared.add.u32 	%r109, [%r108], 1;
	ld.global.s8 	%rs78, [%rd10+11];
	shl.b16 	%rs79, %rs78, 6;
	add.s16 	%rs80, %rs79, -4160;
	mul.hi.s16 	%rs81, %rs80, 5243;
	shr.u16 	%rs82, %rs81, 15;
	shr.s16 	%rs83, %rs81, 2;
	add.s16 	%rs84, %rs83, %rs82;
	mul.wide.s16 	%r110, %rs84, 4;
	add.s32 	%r111, %r77, %r110;
	atom.shared.add.u32 	%r112, [%r111], 1;
	ld.global.s8 	%rs85, [%rd10+12];
	shl.b16 	%rs86, %rs85, 6;
	add.s16 	%rs87, %rs86, -4160;
	mul.hi.s16 	%rs88, %rs87, 5243;
	shr.u16 	%rs89, %rs88, 15;
	shr.s16 	%rs90, %rs88, 2;
	add.s16 	%rs91, %rs90, %rs89;
	mul.wide.s16 	%r113, %rs91, 4;
	add.s32 	%r114, %r77, %r113;
	atom.shared.add.u32 	%r115, [%r114], 1;
	ld.global.s8 	%rs92, [%rd10+13];
	shl.b16 	%rs93, %rs92, 6;
	add.s16 	%rs94, %rs93, -4160;
	mul.hi.s16 	%rs95, %rs94, 5243;
	shr.u16 	%rs96, %rs95, 15;
	shr.s16 	%rs97, %rs95, 2;
	add.s16 	%rs98, %rs97, %rs96;
	mul.wide.s16 	%r116, %rs98, 4;
	add.s32 	%r117, %r77, %r116;
	atom.shared.add.u32 	%r118, [%r117], 1;
	ld.global.s8 	%rs99, [%rd10+14];
	shl.b16 	%rs100, %rs99, 6;
	add.s16 	%rs101, %rs100, -4160;
	mul.hi.s16 	%rs102, %rs101, 5243;
	shr.u16 	%rs103, %rs102, 15;
	shr.s16 	%rs104, %rs102, 2;
	add.s16 	%rs105, %rs104, %rs103;
	mul.wide.s16 	%r119, %rs105, 4;
	add.s32 	%r120, %r77, %r119;
	atom.shared.add.u32 	%r121, [%r120], 1;
	ld.global.s8 	%rs106, [%rd10+15];
	shl.b16 	%rs107, %rs106, 6;
	add.s16 	%rs108, %rs107, -4160;
	mul.hi.s16 	%rs109, %rs108, 5243;
	shr.u16 	%rs110, %rs109, 15;
	shr.s16 	%rs111, %rs109, 2;
	add.s16 	%rs112, %rs111, %rs110;
	mul.wide.s16 	%r122, %rs112, 4;
	add.s32 	%r123, %r77, %r122;
	atom.shared.add.u32 	%r124, [%r123], 1;
	add.s32 	%r160, %r160, %r24;
	setp.lt.s32 	%p8, %r160, 62500000;
	@%p8 bra 	$L__BB0_9;
$L__BB0_10:
	setp.gt.u32 	%p9, %r168, 63;
	bar.sync 	0;
	@%p9 bra 	$L__BB0_17;
	add.s32 	%r125, %r168, %r22;
	max.u32 	%r126, %r125, 64;
	setp.lt.u32 	%p10, %r125, 64;
	selp.u32 	%r127, 1, 0, %p10;
	add.s32 	%r128, %r125, %r127;
	sub.s32 	%r129, %r126, %r128;
	div.u32 	%r130, %r129, %r22;
	add.s32 	%r27, %r130, %r127;
	and.b32  	%r131, %r27, 3;
	setp.eq.s32 	%p11, %r131, 3;
	@%p11 bra 	$L__BB0_14;
	add.s32 	%r132, %r27, 1;
	and.b32  	%r133, %r132, 3;
	mul.wide.u32 	%rd11, %r168, 4;
	add.s64 	%rd20, %rd1, %rd11;
	mul.wide.u32 	%rd4, %r22, 4;
	shl.b32 	%r134, %r168, 2;
	mov.u32 	%r135, _ZZ16histogram_kernelPKcPjE16shared_histogram;
	add.s32 	%r162, %r135, %r134;
	shl.b32 	%r29, %r22, 2;
	neg.s32 	%r161, %r133;
	mad.lo.s32 	%r168, %r22, %r133, %r168;
$L__BB0_13:
	.pragma "nounroll";
	ld.shared.u32 	%r136, [%r162];
	atom.global.add.u32 	%r137, [%rd20], %r136;
	add.s64 	%rd20, %rd20, %rd4;
	add.s32 	%r162, %r162, %r29;
	add.s32 	%r161, %r161, 1;
	setp.ne.s32 	%p12, %r161, 0;
	@%p12 bra 	$L__BB0_13;
$L__BB0_14:
	setp.lt.u32 	%p13, %r27, 3;
	@%p13 bra 	$L__BB0_17;
	shl.b32 	%r138, %r22, 1;
	add.s32 	%r167, %r168, %r138;
	shl.b32 	%r38, %r22, 2;
	mad.lo.s32 	%r166, %r22, 3, %r168;
	add.s32 	%r165, %r22, %r168;
	shl.b32 	%r139, %r168, 2;
	mov.u32 	%r140, _ZZ16histogram_kernelPKcPjE16shared_histogram;
	add.s32 	%r164, %r140, %r139;
	shl.b32 	%r42, %r22, 4;
	shl.b32 	%r43, %r22, 3;
	mul.lo.s32 	%r44, %r22, 12;
$L__BB0_16:
	ld.shared.u32 	%r141, [%r164];
	mul.wide.u32 	%rd12, %r168, 4;
	add.s64 	%rd13, %rd1, %rd12;
	atom.global.add.u32 	%r142, [%rd13], %r141;
	add.s32 	%r143, %r168, %r22;
	add.s32 	%r144, %r164, %r38;
	ld.shared.u32 	%r145, [%r144];
	mul.wide.u32 	%rd14, %r165, 4;
	add.s64 	%rd15, %rd1, %rd14;
	atom.global.add.u32 	%r146, [%rd15], %r145;
	add.s32 	%r147, %r143, %r22;
	add.s32 	%r148, %r164, %r43;
	ld.shared.u32 	%r149, [%r148];
	mul.wide.u32 	%rd16, %r167, 4;
	add.s64 	%rd17, %rd1, %rd16;
	atom.global.add.u32 	%r150, [%rd17], %r149;
	add.s32 	%r151, %r147, %r22;
	add.s32 	%r152, %r164, %r44;
	ld.shared.u32 	%r153, [%r152];
	mul.wide.u32 	%rd18, %r166, 4;
	add.s64 	%rd19, %rd1, %rd18;
	atom.global.add.u32 	%r154, [%rd19], %r153;
	add.s32 	%r168, %r151, %r22;
	add.s32 	%r167, %r167, %r38;
	add.s32 	%r166, %r166, %r38;
	add.s32 	%r165, %r165, %r38;
	add.s32 	%r164, %r164, %r42;
	setp.lt.u32 	%p14, %r168, 64;
	@%p14 bra 	$L__BB0_16;
$L__BB0_17:
	ret;

}


// ===== COMPILED SASS (sm_100) =====

	.target	sm_100

	.elftype	@"ET_EXEC"


//--------------------- .note.nv.tkinfo           --------------------------
	.section	.note.nv.tkinfo,"",@"SHT_NOTE"
	.sectionflags	@"SHF_NOTE_NV_TKINFO"
	.tkinfo
        /*0018*/ 	.word	0x00000002
        /*0030*/ 	.string	""
        /*0030*/ 	.string	"ptxas"
        /*0030*/ 	.string	"Cuda compilation tools, release 13.0, V13.0.88"
        /*0030*/ 	.string	"Build cuda_13.0.r13.0/compiler.36424714_0"
        /*0030*/ 	.string	"-arch sm_100 -m 64 "



//--------------------- .note.nv.cuinfo           --------------------------
	.section	.note.nv.cuinfo,"",@"SHT_NOTE"
	.sectionflags	@"SHF_NOTE_NV_CUINFO"
        /*0018*/ 	.short	0x0002
        /*001a*/ 	.short	0x0064
        /*001c*/ 	.short	0x0082
	.zero		2


//--------------------- .nv.info                  --------------------------
	.section	.nv.info,"",@"SHT_CUDA_INFO"
	.align	4


	//----- nvinfo : EIATTR_REGCOUNT
	.align		4
        /*0000*/ 	.byte	0x04, 0x2f
        /*0002*/ 	.short	(.L_1 - .L_0)
	.align		4
.L_0:
        /*0004*/ 	.word	index@(_Z16histogram_kernelPKcPj)
        /*0008*/ 	.word	0x00000020


	//----- nvinfo : EIATTR_FRAME_SIZE
	.align		4
.L_1:
        /*000c*/ 	.byte	0x04, 0x11
        /*000e*/ 	.short	(.L_3 - .L_2)
	.align		4
.L_2:
        /*0010*/ 	.word	index@(_Z16histogram_kernelPKcPj)
        /*0014*/ 	.word	0x00000000


	//----- nvinfo : EIATTR_MIN_STACK_SIZE
	.align		4
.L_3:
        /*0018*/ 	.byte	0x04, 0x12
        /*001a*/ 	.short	(.L_5 - .L_4)
	.align		4
.L_4:
        /*001c*/ 	.word	index@(_Z16histogram_kernelPKcPj)
        /*0020*/ 	.word	0x00000000
.L_5:


//--------------------- .nv.compat                --------------------------
	.section	.nv.compat,"",@"SHT_CUDA_COMPAT_INFO"
	.align	4
        /*0000*/ 	.byte	0x02, 0x09, 0x00, 0x00, 0x02, 0x02, 0x01, 0x00, 0x02, 0x05, 0x05, 0x00, 0x03, 0x07, 0x01, 0x01
        /*0010*/ 	.byte	0x02, 0x03, 0x00, 0x00, 0x02, 0x06, 0x01, 0x00, 0x04, 0x0b, 0x08, 0x00, 0x09, 0x00, 0x00, 0x00
        /*0020*/ 	.byte	0x00, 0x00, 0x00, 0x00


//--------------------- .nv.info._Z16histogram_kernelPKcPj --------------------------
	.section	.nv.info._Z16histogram_kernelPKcPj,"",@"SHT_CUDA_INFO"
	.sectionflags	@""
	.align	4


	//----- nvinfo : EIATTR_CUDA_API_VERSION
	.align		4
        /*0000*/ 	.byte	0x04, 0x37
        /*0002*/ 	.short	(.L_7 - .L_6)
.L_6:
        /*0004*/ 	.word	0x00000082


	//----- nvinfo : EIATTR_KPARAM_INFO
	.align		4
.L_7:
        /*0008*/ 	.byte	0x04, 0x17
        /*000a*/ 	.short	(.L_9 - .L_8)
.L_8:
        /*000c*/ 	.word	0x00000000
        /*0010*/ 	.short	0x0001
        /*0012*/ 	.short	0x0008
        /*0014*/ 	.byte	0x00, 0xf5, 0x21, 0x00


	//----- nvinfo : EIATTR_KPARAM_INFO
	.align		4
.L_9:
        /*0018*/ 	.byte	0x04, 0x17
        /*001a*/ 	.short	(.L_11 - .L_10)
.L_10:
        /*001c*/ 	.word	0x00000000
        /*0020*/ 	.short	0x0000
        /*0022*/ 	.short	0x0000
        /*0024*/ 	.byte	0x00, 0xf5, 0x21, 0x00


	//----- nvinfo : EIATTR_SPARSE_MMA_MASK
	.align		4
.L_11:
        /*0028*/ 	.byte	0x03, 0x50
        /*002a*/ 	.short	0x0000


	//----- nvinfo : EIATTR_MAXREG_COUNT
	.align		4
        /*002c*/ 	.byte	0x03, 0x1b
        /*002e*/ 	.short	0x00ff


	//----- nvinfo : EIATTR_NUM_BARRIERS
	.align		4
        /*0030*/ 	.byte	0x02, 0x4c
        /*0032*/ 	.byte	0x01
	.zero		1


	//----- nvinfo : EIATTR_MERCURY_ISA_VERSION
	.align		4
        /*0034*/ 	.byte	0x03, 0x5f
        /*0036*/ 	.short	0x0101


	//----- nvinfo : EIATTR_VRC_CTA_INIT_COUNT
	.align		4
        /*0038*/ 	.byte	0x02, 0x4a
	.zero		1
	.zero		1


	//----- nvinfo : EIATTR_EXIT_INSTR_OFFSETS
	.align		4
        /*003c*/ 	.byte	0x04, 0x1c
        /*003e*/ 	.short	(.L_13 - .L_12)


	//   ....[0]....
.L_12:
        /*0040*/ 	.word	0x00001140


	//   ....[1]....
        /*0044*/ 	.word	0x00001440


	//   ....[2]....
        /*0048*/ 	.word	0x00001640


	//----- nvinfo : EIATTR_CRS_STACK_SIZE
	.align		4
.L_13:
        /*004c*/ 	.byte	0x04, 0x1e
        /*004e*/ 	.short	(.L_15 - .L_14)
.L_14:
        /*0050*/ 	.word	0x00000000


	//----- nvinfo : EIATTR_CBANK_PARAM_SIZE
	.align		4
.L_15:
        /*0054*/ 	.byte	0x03, 0x19
        /*0056*/ 	.short	0x0010


	//----- nvinfo : EIATTR_PARAM_CBANK
	.align		4
        /*0058*/ 	.byte	0x04, 0x0a
        /*005a*/ 	.short	(.L_17 - .L_16)
	.align		4
.L_16:
        /*005c*/ 	.word	index@(.nv.constant0._Z16histogram_kernelPKcPj)
        /*0060*/ 	.short	0x0380
        /*0062*/ 	.short	0x0010


	//----- nvinfo : EIATTR_SW_WAR
	.align		4
.L_17:
        /*0064*/ 	.byte	0x04, 0x36
        /*0066*/ 	.short	(.L_19 - .L_18)
.L_18:
        /*0068*/ 	.word	0x00000008
.L_19:


//--------------------- .nv.callgraph             --------------------------
	.section	.nv.callgraph,"",@"SHT_CUDA_CALLGRAPH"
	.align	4
	.sectionentsize	8
	.align		4
        /*0000*/ 	.word	0x00000000
	.align		4
        /*0004*/ 	.word	0xffffffff
	.align		4
        /*0008*/ 	.word	0x00000000
	.align		4
        /*000c*/ 	.word	0xfffffffe
	.align		4
        /*0010*/ 	.word	0x00000000
	.align		4
        /*0014*/ 	.word	0xfffffffd
	.align		4
        /*0018*/ 	.word	0x00000000
	.align		4
        /*001c*/ 	.word	0xfffffffc


//--------------------- .text._Z16histogram_kernelPKcPj --------------------------
	.section	.text._Z16histogram_kernelPKcPj,"ax",@progbits
	.align	128
        .global         _Z16histogram_kernelPKcPj
        .type           _Z16histogram_kernelPKcPj,@function
        .size           _Z16histogram_kernelPKcPj,(.L_x_14 - _Z16histogram_kernelPKcPj)
        .other          _Z16histogram_kernelPKcPj,@"STO_CUDA_ENTRY STV_DEFAULT"
_Z16histogram_kernelPKcPj:
.text._Z16histogram_kernelPKcPj:
[----:B------:R-:W-:Y:S01]  /*0000*/  LDC R1, c[0x0][0x37c] ;  /* 0x0000df00ff017b82 */ /* 0x000fe20000000800 */
[----:B------:R-:W0:Y:S01]  /*0010*/  S2R R5, SR_TID.X ;  /* 0x0000000000057919 */ /* 0x000e220000002100 */
[----:B------:R-:W-:Y:S01]  /*0020*/  BSSY.RECONVERGENT B0, `(.L_x_0) ;  /* 0x0000040000007945 */ /* 0x000fe20003800200 */
[----:B0-----:R-:W-:-:S13]  /*0030*/  ISETP.GT.U32.AND P0, PT, R5, 0x3f, PT ;  /* 0x0000003f0500780c */ /* 0x001fda0003f04070 */
[----:B------:R-:W-:Y:S05]  /*0040*/  @P0 BRA `(.L_x_1) ;  /* 0x0000000000f40947 */ /* 0x000fea0003800000 */
[----:B------:R-:W0:Y:S01]  /*0050*/  LDC R9, c[0x0][0x360] ;  /* 0x0000d800ff097b82 */ /* 0x000e220000000800 */
[----:B------:R-:W-:Y:S01]  /*0060*/  BSSY.RECONVERGENT B1, `(.L_x_2) ;  /* 0x000002b000017945 */ /* 0x000fe20003800200 */
[----:B0-----:R-:W0:Y:S01]  /*0070*/  I2F.U32.RP R6, R9 ;  /* 0x0000000900067306 */ /* 0x001e220000209000 */
[----:B------:R-:W-:Y:S01]  /*0080*/  IMAD.IADD R0, R5, 0x1, R9 ;  /* 0x0000000105007824 */ /* 0x000fe200078e0209 */
[----:B------:R-:W-:-:S04]  /*0090*/  ISETP.NE.U32.AND P2, PT, R9, RZ, PT ;  /* 0x000000ff0900720c */ /* 0x000fc80003f45070 */
[C---:B------:R-:W-:Y:S02]  /*00a0*/  ISETP.GE.U32.AND P0, PT, R0.reuse, 0x40, PT ;  /* 0x000000400000780c */ /* 0x040fe40003f06070 */
[----:B------:R-:W-:Y:S01]  /*00b0*/  VIMNMX.U32 R7, PT, PT, R0, 0x40, !PT ;  /* 0x0000004000077848 */ /* 0x000fe20007fe0000 */
[----:B0-----:R-:W0:Y:S02]  /*00c0*/  MUFU.RCP R6, R6 ;  /* 0x0000000600067308 */ /* 0x001e240000001000 */
[----:B0-----:R-:W-:-:S06]  /*00d0*/  VIADD R2, R6, 0xffffffe ;  /* 0x0ffffffe06027836 */ /* 0x001fcc0000000000 */
[----:B------:R0:W1:Y:S02]  /*00e0*/  F2I.FTZ.U32.TRUNC.NTZ R3, R2 ;  /* 0x0000000200037305 */ /* 0x000064000021f000 */
[----:B0-----:R-:W-:Y:S02]  /*00f0*/  IMAD.MOV.U32 R2, RZ, RZ, RZ ;  /* 0x000000ffff027224 */ /* 0x001fe400078e00ff */
[----:B-1----:R-:W-:-:S04]  /*0100*/  IMAD.MOV R4, RZ, RZ, -R3 ;  /* 0x000000ffff047224 */ /* 0x002fc800078e0a03 */
[----:B------:R-:W-:Y:S01]  /*0110*/  IMAD R11, R4, R9, RZ ;  /* 0x00000009040b7224 */ /* 0x000fe200078e02ff */
[----:B------:R-:W-:-:S03]  /*0120*/  SEL R4, RZ, 0x1, P0 ;  /* 0x00000001ff047807 */ /* 0x000fc60000000000 */
[----:B------:R-:W-:Y:S01]  /*0130*/  IMAD.HI.U32 R6, R3, R11, R2 ;  /* 0x0000000b03067227 */ /* 0x000fe200078e0002 */
[----:B------:R-:W-:-:S05]  /*0140*/  IADD3 R7, PT, PT, R7, -R0, -R4 ;  /* 0x8000000007077210 */ /* 0x000fca0007ffe804 */
[----:B------:R-:W-:-:S04]  /*0150*/  IMAD.HI.U32 R3, R6, R7, RZ ;  /* 0x0000000706037227 */ /* 0x000fc800078e00ff */
[----:B------:R-:W-:-:S04]  /*0160*/  IMAD.MOV R0, RZ, RZ, -R3 ;  /* 0x000000ffff007224 */ /* 0x000fc800078e0a03 */
[----:B------:R-:W-:-:S05]  /*0170*/  IMAD R7, R9, R0, R7 ;  /* 0x0000000009077224 */ /* 0x000fca00078e0207 */
[----:B------:R-:W-:-:S13]  /*0180*/  ISETP.GE.U32.AND P0, PT, R7, R9, PT ;  /* 0x000000090700720c */ /* 0x000fda0003f06070 */
[----:B------:R-:W-:Y:S02]  /*0190*/  @P0 IMAD.IADD R7, R7, 0x1, -R9 ;  /* 0x0000000107070824 */ /* 0x000fe400078e0a09 */
[----:B------:R-:W-:-:S03]  /*01a0*/  @P0 VIADD R3, R3, 0x1 ;  /* 0x0000000103030836 */ /* 0x000fc60000000000 */
[----:B------:R-:W-:-:S13]  /*01b0*/  ISETP.GE.U32.AND P1, PT, R7, R9, PT ;  /* 0x000000090700720c */ /* 0x000fda0003f26070 */
[----:B------:R-:W-:Y:S01]  /*01c0*/  @P1 VIADD R3, R3, 0x1 ;  /* 0x0000000103031836 */ /* 0x000fe20000000000 */
[----:B------:R-:W-:-:S05]  /*01d0*/  @!P2 LOP3.LUT R3, RZ, R9, RZ, 0x33, !PT ;  /* 0x00000009ff03a212 */ /* 0x000fca00078e33ff */
[----:B------:R-:W-:-:S05]  /*01e0*/  IMAD.IADD R3, R4, 0x1, R3 ;  /* 0x0000000104037824 */ /* 0x000fca00078e0203 */
[C---:B------:R-:W-:Y:S02]  /*01f0*/  LOP3.LUT R0, R3.reuse, 0x3, RZ, 0xc0, !PT ;  /* 0x0000000303007812 */ /* 0x040fe400078ec0ff */
[----:B------:R-:W-:Y:S02]  /*0200*/  ISETP.GE.U32.AND P1, PT, R3, 0x3, PT ;  /* 0x000000030300780c */ /* 0x000fe40003f26070 */
[----:B------:R-:W-:Y:S01]  /*0210*/  ISETP.NE.AND P0, PT, R0, 0x3, PT ;  /* 0x000000030000780c */ /* 0x000fe20003f05270 */
[----:B------:R-:W-:-:S12]  /*0220*/  IMAD.MOV.U32 R0, RZ, RZ, R5 ;  /* 0x000000ffff007224 */ /* 0x000fd800078e0005 */
[----:B------:R-:W-:Y:S05]  /*0230*/  @!P0 BRA `(.L_x_3) ;  /* 0x0000000000348947 */ /* 0x000fea0003800000 */
[----:B------:R-:W0:Y:S01]  /*0240*/  S2UR UR5, SR_CgaCtaId ;  /* 0x00000000000579c3 */ /* 0x000e220000008800 */
[----:B------:R-:W-:Y:S01]  /*0250*/  VIADD R0, R3, 0x1 ;  /* 0x0000000103007836 */ /* 0x000fe20000000000 */
[----:B------:R-:W-:-:S04]  /*0260*/  UMOV UR4, 0x400 ;  /* 0x0000040000047882 */ /* 0x000fc80000000000 */
[----:B------:R-:W-:-:S05]  /*0270*/  LOP3.LUT R2, R0, 0x3, RZ, 0xc0, !PT ;  /* 0x0000000300027812 */ /* 0x000fca00078ec0ff */
[----:B------:R-:W-:Y:S02]  /*0280*/  IMAD R0, R2, R9, R5 ;  /* 0x0000000902007224 */ /* 0x000fe400078e0205 */
[----:B------:R-:W-:Y:S01]  /*0290*/  IMAD.MOV R3, RZ, RZ, -R2 ;  /* 0x000000ffff037224 */ /* 0x000fe200078e0a02 */
[----:B0-----:R-:W-:-:S06]  /*02a0*/  ULEA UR4, UR5, UR4, 0x18 ;  /* 0x0000000405047291 */ /* 0x001fcc000f8ec0ff */
[----:B------:R-:W-:-:S07]  /*02b0*/  LEA R2, R5, UR4, 0x2 ;  /* 0x0000000405027c11 */ /* 0x000fce000f8e10ff */
.L_x_4:
[----:B------:R-:W-:Y:S01]  /*02c0*/  VIADD R3, R3, 0x1 ;  /* 0x0000000103037836 */ /* 0x000fe20000000000 */
[----:B------:R0:W-:Y:S04]  /*02d0*/  STS [R2], RZ ;  /* 0x000000ff02007388 */ /* 0x0001e80000000800 */
[----:B------:R-:W-:Y:S01]  /*02e0*/  ISETP.NE.AND P0, PT, R3, RZ, PT ;  /* 0x000000ff0300720c */ /* 0x000fe20003f05270 */
[----:B0-----:R-:W-:-:S12]  /*02f0*/  IMAD R2, R9, 0x4, R2 ;  /* 0x0000000409027824 */ /* 0x001fd800078e0202 */
[----:B------:R-:W-:Y:S05]  /*0300*/  @P0 BRA `(.L_x_4) ;  /* 0xfffffffc00ec0947 */ /* 0x000fea000383ffff */
.L_x_3:
[----:B------:R-:W-:Y:S05]  /*0310*/  BSYNC.RECONVERGENT B1 ;  /* 0x0000000000017941 */ /* 0x000fea0003800200 */
.L_x_2:
[----:B------:R-:W-:Y:S05]  /*0320*/  @!P1 BRA `(.L_x_1) ;  /* 0x00000000003c9947 */ /* 0x000fea0003800000 */
[----:B------:R-:W0:Y:S01]  /*0330*/  S2UR UR5, SR_CgaCtaId ;  /* 0x00000000000579c3 */ /* 0x000e220000008800 */
[----:B------:R-:W-:Y:S02]  /*0340*/  UMOV UR4, 0x400 ;  /* 0x0000040000047882 */ /* 0x000fe40000000000 */
[----:B0-----:R-:W-:-:S06]  /*0350*/  ULEA UR4, UR5, UR4, 0x18 ;  /* 0x0000000405047291 */ /* 0x001fcc000f8ec0ff */
[----:B------:R-:W-:-:S07]  /*0360*/  LEA R2, R0, UR4, 0x2 ;  /* 0x0000000400027c11 */ /* 0x000fce000f8e10ff */
.L_x_5:
[C-C-:B------:R-:W-:Y:S01]  /*0370*/  IMAD R3, R9.reuse, 0x4, R2.reuse ;  /* 0x0000000409037824 */ /* 0x140fe200078e0202 */
[----:B------:R0:W-:Y:S01]  /*0380*/  STS [R2], RZ ;  /* 0x000000ff02007388 */ /* 0x0001e20000000800 */
[C-C-:B------:R-:W-:Y:S02]  /*0390*/  IMAD R4, R9.reuse, 0x8, R2.reuse ;  /* 0x0000000809047824 */ /* 0x140fe400078e0202 */
[C---:B------:R-:W-:Y:S01]  /*03a0*/  IMAD R6, R9.reuse, 0xc, R2 ;  /* 0x0000000c09067824 */ /* 0x040fe200078e0202 */
[----:B------:R1:W-:Y:S01]  /*03b0*/  STS [R3], RZ ;  /* 0x000000ff03007388 */ /* 0x0003e20000000800 */
[----:B------:R-:W-:-:S03]  /*03c0*/  IMAD R0, R9, 0x4, R0 ;  /* 0x0000000409007824 */ /* 0x000fc600078e0200 */
[----:B------:R1:W-:Y:S01]  /*03d0*/  STS [R4], RZ ;  /* 0x000000ff04007388 */ /* 0x0003e20000000800 */
[----:B0-----:R-:W-:Y:S01]  /*03e0*/  IMAD R2, R9, 0x10, R2 ;  /* 0x0000001009027824 */ /* 0x001fe200078e0202 */
[----:B------:R-:W-:Y:S02]  /*03f0*/  ISETP.GE.U32.AND P0, PT, R0, 0x40, PT ;  /* 0x000000400000780c */ /* 0x000fe40003f06070 */
[----:B------:R1:W-:Y:S11]  /*0400*/  STS [R6], RZ ;  /* 0x000000ff06007388 */ /* 0x0003f60000000800 */
[----:B-1----:R-:W-:Y:S05]  /*0410*/  @!P0 BRA `(.L_x_5) ;  /* 0xfffffffc00d48947 */ /* 0x002fea000383ffff */
.L_x_1:
[----:B------:R-:W-:Y:S05]  /*0420*/  BSYNC.RECONVERGENT B0 ;  /* 0x0000000000007941 */ /* 0x000fea0003800200 */
.L_x_0:
[----:B------:R-:W0:Y:S01]  /*0430*/  S2UR UR4, SR_CTAID.X ;  /* 0x00000000000479c3 */ /* 0x000e220000002500 */
[----:B------:R-:W1:Y:S07]  /*0440*/  LDCU.64 UR6, c[0x0][0x358] ;  /* 0x00006b00ff0677ac */ /* 0x000e6e0008000a00 */
[----:B------:R-:W-:Y:S01]  /*0450*/  BAR.SYNC.DEFER_BLOCKING 0x0 ;  /* 0x0000000000007b1d */ /* 0x000fe20000010000 */
[----:B------:R-:W-:-:S07]  /*0460*/  ISETP.GT.U32.AND P0, PT, R5, 0x3f, PT ;  /* 0x0000003f0500780c */ /* 0x000fce0003f04070 */
[----:B------:R-:W0:Y:S01]  /*0470*/  LDC R0, c[0x0][0x360] ;  /* 0x0000d800ff007b82 */ /* 0x000e220000000800 */
[----:B------:R-:W2:Y:S01]  /*0480*/  LDCU.64 UR8, c[0x0][0x380] ;  /* 0x00007000ff0877ac */ /* 0x000ea20008000a00 */
[----:B------:R-:W-:Y:S01]  /*0490*/  BSSY.RECONVERGENT B0, `(.L_x_6) ;  /* 0x00000c9000007945 */ /* 0x000fe20003800200 */
[----:B0-----:R-:W-:-:S05]  /*04a0*/  IMAD R7, R0, UR4, R5 ;  /* 0x0000000400077c24 */ /* 0x001fca000f8e0205 */
[----:B------:R-:W-:-:S13]  /*04b0*/  ISETP.GT.AND P1, PT, R7, 0x3b9ac9f, PT ;  /* 0x03b9ac9f0700780c */ /* 0x000fda0003f24270 */
[----:B-12---:R-:W-:Y:S05]  /*04c0*/  @P1 BRA `(.L_x_7) ;  /* 0x0000000c00141947 */ /* 0x006fea0003800000 */
[----:B------:R-:W0:Y:S01]  /*04d0*/  S2R R3, SR_CgaCtaId ;  /* 0x0000000000037919 */ /* 0x000e220000008800 */
[----:B------:R-:W1:Y:S01]  /*04e0*/  LDCU UR4, c[0x0][0x370] ;  /* 0x00006e00ff0477ac */ /* 0x000e620008000800 */
[----:B------:R-:W-:Y:S01]  /*04f0*/  MOV R6, 0x400 ;  /* 0x0000040000067802 */ /* 0x000fe20000000f00 */
[----:B-1----:R-:W-:-:S03]  /*0500*/  IMAD R4, R0, UR4, RZ ;  /* 0x0000000400047c24 */ /* 0x002fc6000f8e02ff */
[----:B0-----:R-:W-:-:S07]  /*0510*/  LEA R6, R3, R6, 0x18 ;  /* 0x0000000603067211 */ /* 0x001fce00078ec0ff */
.L_x_8:
[----:B0-----:R-:W-:-:S05]  /*0520*/  IMAD.SHL.U32 R3, R7, 0x10, RZ ;  /* 0x0000001007037824 */ /* 0x001fca00078e00ff */
[----:B------:R-:W-:-:S04]  /*0530*/  IADD3 R2, P1, PT, R3, UR8, RZ ;  /* 0x0000000803027c10 */ /* 0x000fc8000ff3e0ff */
[----:B------:R-:W-:-:S05]  /*0540*/  LEA.HI.X.SX32 R3, R3, UR9, 0x1, P1 ;  /* 0x0000000903037c11 */ /* 0x000fca00088f0eff */
[----:B------:R-:W2:Y:S04]  /*0550*/  LDG.E.S8 R22, desc[UR6][R2.64] ;  /* 0x0000000602167981 */ /* 0x000ea8000c1e1300 */
[----:B------:R-:W3:Y:S04]  /*0560*/  LDG.E.S8 R23, desc[UR6][R2.64+0x1] ;  /* 0x0000010602177981 */ /* 0x000ee8000c1e1300 */
[----:B------:R-:W4:Y:S04]  /*0570*/  LDG.E.S8 R21, desc[UR6][R2.64+0x2] ;  /* 0x0000020602157981 */ /* 0x000f28000c1e1300 */
[----:B------:R-:W5:Y:S04]  /*0580*/  LDG.E.S8 R19, desc[UR6][R2.64+0x4] ;  /* 0x0000040602137981 */ /* 0x000f68000c1e1300 */
        /* <DEDUP_REMOVED lines=11> */
[----:B------:R0:W5:Y:S01]  /*0640*/  LDG.E.S8 R8, desc[UR6][R2.64+0xe] ;  /* 0x00000e0602087981 */ /* 0x000162000c1e1300 */
[----:B------:R-:W-:-:S05]  /*0650*/  IMAD.IADD R7, R4, 0x1, R7 ;  /* 0x0000000104077824 */ /* 0x000fca00078e0207 */
[----:B------:R-:W-:Y:S02]  /*0660*/  ISETP.GE.AND P1, PT, R7, 0x3b9aca0, PT ;  /* 0x03b9aca00700780c */ /* 0x000fe40003f26270 */
[----:B--2---:R-:W-:Y:S02]  /*0670*/  LEA R22, R22, 0xffffefc0, 0x6 ;  /* 0xffffefc016167811 */ /* 0x004fe400078e30ff */
[----:B---3--:R-:W-:Y:S02]  /*0680*/  LEA R23, R23, 0xffffefc0, 0x6 ;  /* 0xffffefc017177811 */ /* 0x008fe400078e30ff */
[----:B------:R-:W-:Y:S02]  /*0690*/  PRMT R22, R22, 0x9910, RZ ;  /* 0x0000991016167816 */ /* 0x000fe400000000ff */
[----:B------:R-:W-:-:S03]  /*06a0*/  PRMT R23, R23, 0x9910, RZ ;  /* 0x0000991017177816 */ /* 0x000fc600000000ff */
[----:B------:R-:W-:Y:S02]  /*06b0*/  IMAD R25, R22, 0x147b, RZ ;  /* 0x0000147b16197824 */ /* 0x000fe400078e02ff */
[----:B------:R-:W-:-:S03]  /*06c0*/  IMAD R24, R23, 0x147b, RZ ;  /* 0x0000147b17187824 */ /* 0x000fc600078e02ff */
[----:B------:R-:W-:Y:S02]  /*06d0*/  SHF.R.S32.HI R22, RZ, 0x10, R25 ;  /* 0x00000010ff167819 */ /* 0x000fe40000011419 */
[----:B------:R-:W-:Y:S02]  /*06e0*/  SHF.R.S32.HI R23, RZ, 0x10, R24 ;  /* 0x00000010ff177819 */ /* 0x000fe40000011418 */
[----:B0-----:R-:W-:Y:S02]  /*06f0*/  LOP3.LUT R2, R22, 0xffff, RZ, 0xc0, !PT ;  /* 0x0000ffff16027812 */ /* 0x001fe400078ec0ff */
[----:B------:R-:W-:Y:S02]  /*0700*/  LOP3.LUT R3, R23, 0xffff, RZ, 0xc0, !PT ;  /* 0x0000ffff17037812 */ /* 0x000fe400078ec0ff */
[----:B------:R-:W-:Y:S02]  /*0710*/  SHF.R.U32.HI R2, RZ, 0xf, R2 ;  /* 0x0000000fff027819 */ /* 0x000fe40000011602 */
[----:B------:R-:W-:-:S02]  /*0720*/  SHF.R.U32.HI R3, RZ, 0xf, R3 ;  /* 0x0000000fff037819 */ /* 0x000fc40000011603 */
[----:B------:R-:W-:Y:S02]  /*0730*/  LEA.HI.SX32 R2, R25, R2, 0xe ;  /* 0x0000000219027211 */ /* 0x000fe400078f72ff */
[----:B------:R-:W-:Y:S02]  /*0740*/  LEA.HI.SX32 R3, R24, R3, 0xe ;  /* 0x0000000318037211 */ /* 0x000fe400078f72ff */
[----:B------:R-:W-:Y:S02]  /*0750*/  PRMT R2, R2, 0x9910, RZ ;  /* 0x0000991002027816 */ /* 0x000fe400000000ff */
[----:B------:R-:W-:Y:S02]  /*0760*/  PRMT R23, R3, 0x9910, RZ ;  /* 0x0000991003177816 */ /* 0x000fe400000000ff */
[----:B----4-:R-:W-:Y:S01]  /*0770*/  LEA R21, R21, 0xffffefc0, 0x6 ;  /* 0xffffefc015157811 */ /* 0x010fe200078e30ff */
[----:B------:R-:W-:Y:S01]  /*0780*/  IMAD.MOV.U32 R3, RZ, RZ, R2 ;  /* 0x000000ffff037224 */ /* 0x000fe200078e0002 */
[----:B-----5:R-:W-:-:S02]  /*0790*/  LEA R19, R19, 0xffffefc0, 0x6 ;  /* 0xffffefc013137811 */ /* 0x020fc400078e30ff */
[----:B------:R-:W-:Y:S01]  /*07a0*/  PRMT R21, R21, 0x9910, RZ ;  /* 0x0000991015157816 */ /* 0x000fe200000000ff */
[--C-:B------:R-:W-:Y:S02]  /*07b0*/  IMAD R2, R3, 0x4, R6.reuse ;  /* 0x0000000403027824 */ /* 0x100fe400078e0206 */
[----:B------:R-:W-:Y:S01]  /*07c0*/  IMAD R3, R23, 0x4, R6 ;  /* 0x0000000417037824 */ /* 0x000fe200078e0206 */
[----:B------:R-:W-:Y:S02]  /*07d0*/  LEA R18, R18, 0xffffefc0, 0x6 ;  /* 0xffffefc012127811 */ /* 0x000fe400078e30ff */
[----:B------:R-:W-:Y:S01]  /*07e0*/  LEA R17, R17, 0xffffefc0, 0x6 ;  /* 0xffffefc011117811 */ /* 0x000fe200078e30ff */
[----:B------:R-:W-:Y:S01]  /*07f0*/  ATOMS.POPC.INC.32 RZ, [R2+URZ] ;  /* 0x0000000002ff7f8c */ /* 0x000fe2000d8000ff */
[----:B------:R-:W-:Y:S01]  /*0800*/  PRMT R22, R19, 0x9910, RZ ;  /* 0x0000991013167816 */ /* 0x000fe200000000ff */
[----:B------:R-:W-:Y:S01]  /*0810*/  IMAD.MOV.U32 R19, RZ, RZ, R21 ;  /* 0x000000ffff137224 */ /* 0x000fe200078e0015 */
[----:B------:R-:W-:Y:S01]  /*0820*/  PRMT R18, R18, 0x9910, RZ ;  /* 0x0000991012127816 */ /* 0x000fe200000000ff */
[----:B------:R0:W-:Y:S01]  /*0830*/  ATOMS.POPC.INC.32 RZ, [R3+URZ] ;  /* 0x0000000003ff7f8c */ /* 0x0001e2000d8000ff */
[----:B------:R-:W-:Y:S01]  /*0840*/  LEA R20, R20, 0xffffefc0, 0x6 ;  /* 0xffffefc014147811 */ /* 0x000fe200078e30ff */
[----:B------:R-:W-:Y:S01]  /*0850*/  IMAD R19, R19, 0x147b, RZ ;  /* 0x0000147b13137824 */ /* 0x000fe200078e02ff */
[----:B0-----:R-:W-:Y:S01]  /*0860*/  PRMT R3, R17, 0x9910, RZ ;  /* 0x0000991011037816 */ /* 0x001fe200000000ff */
[----:B------:R-:W-:Y:S01]  /*0870*/  IMAD.MOV.U32 R17, RZ, RZ, R22 ;  /* 0x000000ffff117224 */ /* 0x000fe200078e0016 */
[----:B------:R-:W-:Y:S01]  /*0880*/  PRMT R2, R20, 0x9910, RZ ;  /* 0x0000991014027816 */ /* 0x000fe200000000ff */
[----:B------:R-:W-:-:S02]  /*0890*/  IMAD R18, R18, 0x147b, RZ ;  /* 0x0000147b12127824 */ /* 0x000fc400078e02ff */
[----:B------:R-:W-:Y:S01]  /*08a0*/  IMAD R3, R3, 0x147b, RZ ;  /* 0x0000147b03037824 */ /* 0x000fe200078e02ff */
[----:B------:R-:W-:Y:S01]  /*08b0*/  SHF.R.S32.HI R20, RZ, 0x10, R19 ;  /* 0x00000010ff147819 */ /* 0x000fe20000011413 */
[----:B------:R-:W-:Y:S01]  /*08c0*/  IMAD R17, R17, 0x147b, RZ ;  /* 0x0000147b11117824 */ /* 0x000fe200078e02ff */
[----:B------:R-:W-:Y:S02]  /*08d0*/  SHF.R.S32.HI R21, RZ, 0x10, R18 ;  /* 0x00000010ff157819 */ /* 0x000fe40000011412 */
[----:B------:R-:W-:Y:S02]  /*08e0*/  SHF.R.S32.HI R23, RZ, 0x10, R3 ;  /* 0x00000010ff177819 */ /* 0x000fe40000011403 */
[----:B------:R-:W-:Y:S02]  /*08f0*/  SHF.R.S32.HI R22, RZ, 0x10, R17 ;  /* 0x00000010ff167819 */ /* 0x000fe40000011411 */
[----:B------:R-:W-:Y:S02]  /*0900*/  LOP3.LUT R20, R20, 0xffff, RZ, 0xc0, !PT ;  /* 0x0000ffff14147812 */ /* 0x000fe400078ec0ff */
[----:B------:R-:W-:-:S02]  /*0910*/  LOP3.LUT R21, R21, 0xffff, RZ, 0xc0, !PT ;  /* 0x0000ffff15157812 */ /* 0x000fc400078ec0ff */
[----:B------:R-:W-:Y:S02]  /*0920*/  LOP3.LUT R23, R23, 0xffff, RZ, 0xc0, !PT ;  /* 0x0000ffff17177812 */ /* 0x000fe400078ec0ff */
[----:B------:R-:W-:Y:S02]  /*0930*/  LOP3.LUT R22, R22, 0xffff, RZ, 0xc0, !PT ;  /* 0x0000ffff16167812 */ /* 0x000fe400078ec0ff */
[----:B------:R-:W-:Y:S02]  /*0940*/  SHF.R.U32.HI R20, RZ, 0xf, R20 ;  /* 0x0000000fff147819 */ /* 0x000fe40000011614 */
[----:B------:R-:W-:Y:S02]  /*0950*/  SHF.R.U32.HI R21, RZ, 0xf, R21 ;  /* 0x0000000fff157819 */ /* 0x000fe40000011615 */
[----:B------:R-:W-:Y:S01]  /*0960*/  SHF.R.U32.HI R24, RZ, 0xf, R23 ;  /* 0x0000000fff187819 */ /* 0x000fe20000011617 */
[----:B------:R-:W-:Y:S01]  /*0970*/  IMAD R2, R2, 0x147b, RZ ;  /* 0x0000147b02027824 */ /* 0x000fe200078e02ff */
[----:B------:R-:W-:-:S02]  /*0980*/  SHF.R.U32.HI R22, RZ, 0xf, R22 ;  /* 0x0000000fff167819 */ /* 0x000fc40000011616 */
[----:B------:R-:W-:Y:S02]  /*0990*/  LEA.HI.SX32 R20, R19, R20, 0xe ;  /* 0x0000001413147211 */ /* 0x000fe400078f72ff */
[----:B------:R-:W-:Y:S02]  /*09a0*/  LEA.HI.SX32 R21, R18, R21, 0xe ;  /* 0x0000001512157211 */ /* 0x000fe400078f72ff */
[----:B------:R-:W-:Y:S02]  /*09b0*/  LEA.HI.SX32 R24, R3, R24, 0xe ;  /* 0x0000001803187211 */ /* 0x000fe400078f72ff */
[----:B------:R-:W-:Y:S02]  /*09c0*/  LEA.HI.SX32 R22, R17, R22, 0xe ;  /* 0x0000001611167211 */ /* 0x000fe400078f72ff */
[----:B------:R-:W-:Y:S02]  /*09d0*/  PRMT R3, R20, 0x9910, RZ ;  /* 0x0000991014037816 */ /* 0x000fe400000000ff */
[----:B------:R-:W-:-:S02]  /*09e0*/  SHF.R.S32.HI R17, RZ, 0x10, R2 ;  /* 0x00000010ff117819 */ /* 0x000fc40000011402 */
[----:B------:R-:W-:Y:S01]  /*09f0*/  PRMT R19, R21, 0x9910, RZ ;  /* 0x0000991015137816 */ /* 0x000fe200000000ff */
[--C-:B------:R-:W-:Y:S01]  /*0a00*/  IMAD R3, R3, 0x4, R6.reuse ;  /* 0x0000000403037824 */ /* 0x100fe200078e0206 */
[----:B------:R-:W-:Y:S02]  /*0a10*/  PRMT R21, R22, 0x9910, RZ ;  /* 0x0000991016157816 */ /* 0x000fe400000000ff */
[----:B------:R-:W-:Y:S02]  /*0a20*/  LOP3.LUT R20, R17, 0xffff, RZ, 0xc0, !PT ;  /* 0x0000ffff11147812 */ /* 0x000fe400078ec0ff */
[----:B------:R-:W-:Y:S01]  /*0a30*/  LEA R15, R15, 0xffffefc0, 0x6 ;  /* 0xffffefc00f0f7811 */ /* 0x000fe200078e30ff */
[----:B------:R-:W-:Y:S01]  /*0a40*/  IMAD R18, R21, 0x4, R6 ;  /* 0x0000000415127824 */ /* 0x000fe200078e0206 */
[----:B------:R-:W-:Y:S01]  /*0a50*/  LEA R14, R14, 0xffffefc0, 0x6 ;  /* 0xffffefc00e0e7811 */ /* 0x000fe200078e30ff */
[----:B------:R0:W-:Y:S01]  /*0a60*/  ATOMS.POPC.INC.32 RZ, [R3+URZ] ;  /* 0x0000000003ff7f8c */ /* 0x0001e2000d8000ff */
[----:B------:R-:W-:-:S02]  /*0a70*/  SHF.R.U32.HI R21, RZ, 0xf, R20 ;  /* 0x0000000fff157819 */ /* 0x000fc40000011614 */
[----:B------:R-:W-:Y:S02]  /*0a80*/  LEA R13, R13, 0xffffefc0, 0x6 ;  /* 0xffffefc00d0d7811 */ /* 0x000fe400078e30ff */
[----:B------:R-:W-:Y:S02]  /*0a90*/  LEA R16, R16, 0xffffefc0, 0x6 ;  /* 0xffffefc010107811 */ /* 0x000fe400078e30ff */
[----:B0-----:R-:W-:Y:S01]  /*0aa0*/  PRMT R3, R15, 0x9910, RZ ;  /* 0x000099100f037816 */ /* 0x001fe200000000ff */
[----:B------:R-:W-:Y:S01]  /*0ab0*/  IMAD R17, R19, 0x4, R6 ;  /* 0x0000000413117824 */ /* 0x000fe200078e0206 */
[----:B------:R-:W-:Y:S02]  /*0ac0*/  PRMT R14, R14, 0x9910, RZ ;  /* 0x000099100e0e7816 */ /* 0x000fe400000000ff */
[----:B------:R-:W-:Y:S02]  /*0ad0*/  PRMT R23, R24, 0x9910, RZ ;  /* 0x0000991018177816 */ /* 0x000fe400000000ff */
[----:B------:R-:W-:-:S02]  /*0ae0*/  LEA.HI.SX32 R21, R2, R21, 0xe ;  /* 0x0000001502157211 */ /* 0x000fc400078f72ff */
[----:B------:R-:W-:Y:S01]  /*0af0*/  PRMT R13, R13, 0x9910, RZ ;  /* 0x000099100d0d7816 */ /* 0x000fe200000000ff */
[----:B------:R-:W-:Y:S01]  /*0b00*/  IMAD R3, R3, 0x147b, RZ ;  /* 0x0000147b03037824 */ /* 0x000fe200078e02ff */
[----:B------:R-:W-:Y:S01]  /*0b10*/  PRMT R2, R16, 0x9910, RZ ;  /* 0x0000991010027816 */ /* 0x000fe200000000ff */
[----:B------:R-:W-:Y:S01]  /*0b20*/  IMAD R14, R14, 0x147b, RZ ;  /* 0x0000147b0e0e7824 */ /* 0x000fe200078e02ff */
[----:B------:R-:W-:Y:S01]  /*0b30*/  PRMT R21, R21, 0x9910, RZ ;  /* 0x0000991015157816 */ /* 0x000fe200000000ff */
[----:B------:R-:W-:Y:S01]  /*0b40*/  IMAD R19, R23, 0x4, R6 ;  /* 0x0000000417137824 */ /* 0x000fe200078e0206 */
[----:B------:R0:W-:Y:S01]  /*0b50*/  ATOMS.POPC.INC.32 RZ, [R17+URZ] ;  /* 0x0000000011ff7f8c */ /* 0x0001e2000d8000ff */
[----:B------:R-:W-:Y:S02]  /*0b60*/  IMAD R13, R13, 0x147b, RZ ;  /* 0x0000147b0d0d7824 */ /* 0x000fe400078e02ff */
[----:B------:R-:W-:Y:S01]  /*0b70*/  IMAD R2, R2, 0x147b, RZ ;  /* 0x0000147b02027824 */ /* 0x000fe200078e02ff */
[----:B------:R1:W-:Y:S01]  /*0b80*/  ATOMS.POPC.INC.32 RZ, [R18+URZ] ;  /* 0x0000000012ff7f8c */ /* 0x0003e2000d8000ff */
[----:B------:R-:W-:Y:S01]  /*0b90*/  IMAD.MOV.U32 R15, RZ, RZ, R21 ;  /* 0x000000ffff0f7224 */ /* 0x000fe200078e0015 */
[----:B------:R-:W-:-:S02]  /*0ba0*/  SHF.R.S32.HI R16, RZ, 0x10, R14 ;  /* 0x00000010ff107819 */ /* 0x000fc4000001140e */
[----:B------:R2:W-:Y:S01]  /*0bb0*/  ATOMS.POPC.INC.32 RZ, [R19+URZ] ;  /* 0x0000000013ff7f8c */ /* 0x0005e2000d8000ff */
[----:B0-----:R-:W-:Y:S02]  /*0bc0*/  SHF.R.S32.HI R17, RZ, 0x10, R13 ;  /* 0x00000010ff117819 */ /* 0x001fe4000001140d */
[----:B-1----:R-:W-:Y:S01]  /*0bd0*/  SHF.R.S32.HI R18, RZ, 0x10, R3 ;  /* 0x00000010ff127819 */ /* 0x002fe20000011403 */
[----:B------:R-:W-:Y:S01]  /*0be0*/  IMAD R15, R15, 0x4, R6 ;  /* 0x000000040f0f7824 */ /* 0x000fe200078e0206 */
[----:B------:R-:W-:Y:S02]  /*0bf0*/  LOP3.LUT R16, R16, 0xffff, RZ, 0xc0, !PT ;  /* 0x0000ffff10107812 */ /* 0x000fe400078ec0ff */
[----:B--2---:R-:W-:Y:S02]  /*0c00*/  SHF.R.S32.HI R19, RZ, 0x10, R2 ;  /* 0x00000010ff137819 */ /* 0x004fe40000011402 */
[----:B------:R-:W-:Y:S01]  /*0c10*/  LOP3.LUT R18, R18, 0xffff, RZ, 0xc0, !PT ;  /* 0x0000ffff12127812 */ /* 0x000fe200078ec0ff */
[----:B------:R0:W-:Y:S01]  /*0c20*/  ATOMS.POPC.INC.32 RZ, [R15+URZ] ;  /* 0x000000000fff7f8c */ /* 0x0001e2000d8000ff */
[----:B------:R-:W-:-:S02]  /*0c30*/  LOP3.LUT R20, R17, 0xffff, RZ, 0xc0, !PT ;  /* 0x0000ffff11147812 */ /* 0x000fc400078ec0ff */
[----:B------:R-:W-:Y:S02]  /*0c40*/  LOP3.LUT R19, R19, 0xffff, RZ, 0xc0, !PT ;  /* 0x0000ffff13137812 */ /* 0x000fe400078ec0ff */
[----:B------:R-:W-:Y:S02]  /*0c50*/  SHF.R.U32.HI R18, RZ, 0xf, R18 ;  /* 0x0000000fff127819 */ /* 0x000fe40000011612 */
[----:B------:R-:W-:Y:S02]  /*0c60*/  SHF.R.U32.HI R17, RZ, 0xf, R16 ;  /* 0x0000000fff117819 */ /* 0x000fe40000011610 */
[----:B------:R-:W-:Y:S02]  /*0c70*/  SHF.R.U32.HI R16, RZ, 0xf, R20 ;  /* 0x0000000fff107819 */ /* 0x000fe40000011614 */
[----:B0-----:R-:W-:Y:S02]  /*0c80*/  SHF.R.U32.HI R15, RZ, 0xf, R19 ;  /* 0x0000000fff0f7819 */ /* 0x001fe40000011613 */
[----:B------:R-:W-:-:S02]  /*0c90*/  LEA.HI.SX32 R18, R3, R18, 0xe ;  /* 0x0000001203127211 */ /* 0x000fc400078f72ff */
[----:B------:R-:W-:Y:S02]  /*0ca0*/  LEA.HI.SX32 R17, R14, R17, 0xe ;  /* 0x000000110e117211 */ /* 0x000fe400078f72ff */
[----:B------:R-:W-:Y:S02]  /*0cb0*/  LEA.HI.SX32 R16, R13, R16, 0xe ;  /* 0x000000100d107211 */ /* 0x000fe400078f72ff */
[----:B------:R-:W-:Y:S02]  /*0cc0*/  LEA.HI.SX32 R15, R2, R15, 0xe ;  /* 0x0000000f020f7211 */ /* 0x000fe400078f72ff */
[----:B------:R-:W-:Y:S02]  /*0cd0*/  PRMT R18, R18, 0x9910, RZ ;  /* 0x0000991012127816 */ /* 0x000fe400000000ff */
[----:B------:R-:W-:Y:S02]  /*0ce0*/  LEA R13, R9, 0xffffefc0, 0x6 ;  /* 0xffffefc0090d7811 */ /* 0x000fe400078e30ff */
[----:B------:R-:W-:-:S02]  /*0cf0*/  PRMT R3, R17, 0x9910, RZ ;  /* 0x0000991011037816 */ /* 0x000fc400000000ff */
[----:B------:R-:W-:Y:S02]  /*0d00*/  PRMT R9, R16, 0x9910, RZ ;  /* 0x0000991010097816 */ /* 0x000fe400000000ff */
[----:B------:R-:W-:Y:S01]  /*0d10*/  PRMT R17, R15, 0x9910, RZ ;  /* 0x000099100f117816 */ /* 0x000fe200000000ff */
[----:B------:R-:W-:Y:S01]  /*0d20*/  IMAD.MOV.U32 R15, RZ, RZ, R18 ;  /* 0x000000ffff0f7224 */ /* 0x000fe200078e0012 */
[----:B------:R-:W-:Y:S01]  /*0d30*/  LEA R10, R10, 0xffffefc0, 0x6 ;  /* 0xffffefc00a0a7811 */ /* 0x000fe200078e30ff */
[--C-:B------:R-:W-:Y:S01]  /*0d40*/  IMAD R2, R3, 0x4, R6.reuse ;  /* 0x0000000403027824 */ /* 0x100fe200078e0206 */
[----:B------:R-:W-:Y:S01]  /*0d50*/  LEA R12, R12, 0xffffefc0, 0x6 ;  /* 0xffffefc00c0c7811 */ /* 0x000fe200078e30ff */
[--C-:B------:R-:W-:Y:S01]  /*0d60*/  IMAD R3, R9, 0x4, R6.reuse ;  /* 0x0000000409037824 */ /* 0x100fe200078e0206 */
[----:B------:R-:W-:Y:S01]  /*0d70*/  LEA R11, R11, 0xffffefc0, 0x6 ;  /* 0xffffefc00b0b7811 */ /* 0x000fe200078e30ff */
[----:B------:R-:W-:Y:S01]  /*0d80*/  IMAD R9, R15, 0x4, R6 ;  /* 0x000000040f097824 */ /* 0x000fe200078e0206 */
[----:B------:R-:W-:Y:S01]  /*0d90*/  LEA R8, R8, 0xffffefc0, 0x6 ;  /* 0xffffefc008087811 */ /* 0x000fe200078e30ff */
[----:B------:R-:W-:Y:S01]  /*0da0*/  ATOMS.POPC.INC.32 RZ, [R2+URZ] ;  /* 0x0000000002ff7f8c */ /* 0x000fe2000d8000ff */
[----:B------:R-:W-:-:S02]  /*0db0*/  PRMT R10, R10, 0x9910, RZ ;  /* 0x000099100a0a7816 */ /* 0x000fc400000000ff */
[----:B------:R-:W-:Y:S01]  /*0dc0*/  PRMT R14, R13, 0x9910, RZ ;  /* 0x000099100d0e7816 */ /* 0x000fe200000000ff */
[----:B------:R0:W-:Y:S01]  /*0dd0*/  ATOMS.POPC.INC.32 RZ, [R3+URZ] ;  /* 0x0000000003ff7f8c */ /* 0x0001e2000d8000ff */
[----:B------:R-:W-:-:S03]  /*0de0*/  PRMT R12, R12, 0x9910, RZ ;  /* 0x000099100c0c7816 */ /* 0x000fc600000000ff */
[----:B------:R1:W-:Y:S01]  /*0df0*/  ATOMS.POPC.INC.32 RZ, [R9+URZ] ;  /* 0x0000000009ff7f8c */ /* 0x0003e2000d8000ff */
[----:B0-----:R-:W-:Y:S01]  /*0e00*/  PRMT R3, R11, 0x9910, RZ ;  /* 0x000099100b037816 */ /* 0x001fe200000000ff */
[----:B------:R-:W-:Y:S01]  /*0e10*/  IMAD R15, R14, 0x147b, RZ ;  /* 0x0000147b0e0f7824 */ /* 0x000fe200078e02ff */
[----:B-1----:R-:W-:Y:S01]  /*0e20*/  PRMT R9, R8, 0x9910, RZ ;  /* 0x0000991008097816 */ /* 0x002fe200000000ff */
[----:B------:R-:W-:Y:S02]  /*0e30*/  IMAD.MOV.U32 R8, RZ, RZ, R10 ;  /* 0x000000ffff087224 */ /* 0x000fe400078e000a */
[----:B------:R-:W-:Y:S02]  /*0e40*/  IMAD.MOV.U32 R10, RZ, RZ, R12 ;  /* 0x000000ffff0a7224 */ /* 0x000fe400078e000c */
[----:B------:R-:W-:Y:S02]  /*0e50*/  IMAD R12, R3, 0x147b, RZ ;  /* 0x0000147b030c7824 */ /* 0x000fe400078e02ff */
[----:B------:R-:W-:-:S02]  /*0e60*/  IMAD R13, R17, 0x4, R6 ;  /* 0x00000004110d7824 */ /* 0x000fc400078e0206 */
[----:B------:R-:W-:Y:S01]  /*0e70*/  IMAD R11, R8, 0x147b, RZ ;  /* 0x0000147b080b7824 */ /* 0x000fe200078e02ff */
[----:B------:R-:W-:Y:S01]  /*0e80*/  SHF.R.S32.HI R2, RZ, 0x10, R15 ;  /* 0x00000010ff027819 */ /* 0x000fe2000001140f */
[----:B------:R-:W-:Y:S01]  /*0e90*/  IMAD R14, R9, 0x147b, RZ ;  /* 0x0000147b090e7824 */ /* 0x000fe200078e02ff */
[----:B------:R-:W-:Y:S01]  /*0ea0*/  SHF.R.S32.HI R3, RZ, 0x10, R12 ;  /* 0x00000010ff037819 */ /* 0x000fe2000001140c */
[----:B------:R0:W-:Y:S01]  /*0eb0*/  ATOMS.POPC.INC.32 RZ, [R13+URZ] ;  /* 0x000000000dff7f8c */ /* 0x0001e2000d8000ff */
[----:B------:R-:W-:Y:S02]  /*0ec0*/  SHF.R.S32.HI R8, RZ, 0x10, R11 ;  /* 0x00000010ff087819 */ /* 0x000fe4000001140b */
[----:B------:R-:W-:Y:S02]  /*0ed0*/  LOP3.LUT R2, R2, 0xffff, RZ, 0xc0, !PT ;  /* 0x0000ffff02027812 */ /* 0x000fe400078ec0ff */
[----:B------:R-:W-:Y:S01]  /*0ee0*/  SHF.R.S32.HI R9, RZ, 0x10, R14 ;  /* 0x00000010ff097819 */ /* 0x000fe2000001140e */
[----:B0-----:R-:W-:Y:S01]  /*0ef0*/  IMAD R13, R10, 0x147b, RZ ;  /* 0x0000147b0a0d7824 */ /* 0x001fe200078e02ff */
[----:B------:R-:W-:-:S02]  /*0f00*/  LOP3.LUT R3, R3, 0xffff, RZ, 0xc0, !PT ;  /* 0x0000ffff03037812 */ /* 0x000fc400078ec0ff */
[----:B------:R-:W-:Y:S02]  /*0f10*/  LOP3.LUT R8, R8, 0xffff, RZ, 0xc0, !PT ;  /* 0x0000ffff08087812 */ /* 0x000fe400078ec0ff */
[----:B------:R-:W-:Y:S02]  /*0f20*/  SHF.R.U32.HI R2, RZ, 0xf, R2 ;  /* 0x0000000fff027819 */ /* 0x000fe40000011602 */
[----:B------:R-:W-:Y:S02]  /*0f30*/  SHF.R.S32.HI R10, RZ, 0x10, R13 ;  /* 0x00000010ff0a7819 */ /* 0x000fe4000001140d */
[----:B------:R-:W-:Y:S02]  /*0f40*/  LOP3.LUT R9, R9, 0xffff, RZ, 0xc0, !PT ;  /* 0x0000ffff09097812 */ /* 0x000fe400078ec0ff */
[----:B------:R-:W-:Y:S02]  /*0f50*/  SHF.R.U32.HI R3, RZ, 0xf, R3 ;  /* 0x0000000fff037819 */ /* 0x000fe40000011603 */
[----:B------:R-:W-:-:S02]  /*0f60*/  SHF.R.U32.HI R8, RZ, 0xf, R8 ;  /* 0x0000000fff087819 */ /* 0x000fc40000011608 */
[----:B------:R-:W-:Y:S02]  /*0f70*/  LEA.HI.SX32 R2, R15, R2, 0xe ;  /* 0x000000020f027211 */ /* 0x000fe400078f72ff */
[----:B------:R-:W-:Y:S02]  /*0f80*/  LOP3.LUT R10, R10, 0xffff, RZ, 0xc0, !PT ;  /* 0x0000ffff0a0a7812 */ /* 0x000fe400078ec0ff */
[----:B------:R-:W-:Y:S02]  /*0f90*/  SHF.R.U32.HI R9, RZ, 0xf, R9 ;  /* 0x0000000fff097819 */ /* 0x000fe40000011609 */
[----:B------:R-:W-:Y:S02]  /*0fa0*/  LEA.HI.SX32 R3, R12, R3, 0xe ;  /* 0x000000030c037211 */ /* 0x000fe400078f72ff */
[----:B------:R-:W-:Y:S02]  /*0fb0*/  LEA.HI.SX32 R8, R11, R8, 0xe ;  /* 0x000000080b087211 */ /* 0x000fe400078f72ff */
[----:B------:R-:W-:-:S02]  /*0fc0*/  SHF.R.U32.HI R10, RZ, 0xf, R10 ;  /* 0x0000000fff0a7819 */ /* 0x000fc4000001160a */
[----:B------:R-:W-:Y:S02]  /*0fd0*/  PRMT R2, R2, 0x9910, RZ ;  /* 0x0000991002027816 */ /* 0x000fe400000000ff */
[----:B------:R-:W-:Y:S02]  /*0fe0*/  LEA.HI.SX32 R9, R14, R9, 0xe ;  /* 0x000000090e097211 */ /* 0x000fe400078f72ff */
[----:B------:R-:W-:Y:S02]  /*0ff0*/  PRMT R11, R3, 0x9910, RZ ;  /* 0x00009910030b7816 */ /* 0x000fe400000000ff */
[----:B------:R-:W-:Y:S01]  /*1000*/  PRMT R8, R8, 0x9910, RZ ;  /* 0x0000991008087816 */ /* 0x000fe200000000ff */
[----:B------:R-:W-:Y:S01]  /*1010*/  IMAD.MOV.U32 R3, RZ, RZ, R2 ;  /* 0x000000ffff037224 */ /* 0x000fe200078e0002 */
[----:B------:R-:W-:Y:S02]  /*1020*/  LEA.HI.SX32 R10, R13, R10, 0xe ;  /* 0x0000000a0d0a7211 */ /* 0x000fe400078f72ff */
[----:B------:R-:W-:Y:S01]  /*1030*/  PRMT R13, R9, 0x9910, RZ ;  /* 0x00009910090d7816 */ /* 0x000fe200000000ff */
[----:B------:R-:W-:Y:S01]  /*1040*/  IMAD.MOV.U32 R9, RZ, RZ, R11 ;  /* 0x000000ffff097224 */ /* 0x000fe200078e000b */
[----:B------:R-:W-:Y:S01]  /*1050*/  PRMT R15, R10, 0x9910, RZ ;  /* 0x000099100a0f7816 */ /* 0x000fe200000000ff */
[----:B------:R-:W-:-:S02]  /*1060*/  IMAD.MOV.U32 R11, RZ, RZ, R8 ;  /* 0x000000ffff0b7224 */ /* 0x000fc400078e0008 */
[--C-:B------:R-:W-:Y:S02]  /*1070*/  IMAD R2, R3, 0x4, R6.reuse ;  /* 0x0000000403027824 */ /* 0x100fe400078e0206 */
[--C-:B------:R-:W-:Y:S02]  /*1080*/  IMAD R3, R9, 0x4, R6.reuse ;  /* 0x0000000409037824 */ /* 0x100fe400078e0206 */
[--C-:B------:R-:W-:Y:S01]  /*1090*/  IMAD R8, R11, 0x4, R6.reuse ;  /* 0x000000040b087824 */ /* 0x100fe200078e0206 */
[----:B------:R0:W-:Y:S01]  /*10a0*/  ATOMS.POPC.INC.32 RZ, [R2+URZ] ;  /* 0x0000000002ff7f8c */ /* 0x0001e2000d8000ff */
[--C-:B------:R-:W-:Y:S02]  /*10b0*/  IMAD R9, R13, 0x4, R6.reuse ;  /* 0x000000040d097824 */ /* 0x100fe400078e0206 */
[----:B------:R-:W-:Y:S01]  /*10c0*/  IMAD R10, R15, 0x4, R6 ;  /* 0x000000040f0a7824 */ /* 0x000fe200078e0206 */
[----:B------:R0:W-:Y:S04]  /*10d0*/  ATOMS.POPC.INC.32 RZ, [R3+URZ] ;  /* 0x0000000003ff7f8c */ /* 0x0001e8000d8000ff */
[----:B------:R0:W-:Y:S04]  /*10e0*/  ATOMS.POPC.INC.32 RZ, [R8+URZ] ;  /* 0x0000000008ff7f8c */ /* 0x0001e8000d8000ff */
[----:B------:R0:W-:Y:S04]  /*10f0*/  ATOMS.POPC.INC.32 RZ, [R9+URZ] ;  /* 0x0000000009ff7f8c */ /* 0x0001e8000d8000ff */
[----:B------:R0:W-:Y:S01]  /*1100*/  ATOMS.POPC.INC.32 RZ, [R10+URZ] ;  /* 0x000000000aff7f8c */ /* 0x0001e2000d8000ff */
[----:B------:R-:W-:Y:S05]  /*1110*/  @!P1 BRA `(.L_x_8) ;  /* 0xfffffff400009947 */ /* 0x000fea000383ffff */
.L_x_7:
[----:B------:R-:W-:Y:S05]  /*1120*/  BSYNC.RECONVERGENT B0 ;  /* 0x0000000000007941 */ /* 0x000fea0003800200 */
.L_x_6:
[----:B------:R-:W-:Y:S06]  /*1130*/  BAR.SYNC.DEFER_BLOCKING 0x0 ;  /* 0x0000000000007b1d */ /* 0x000fec0000010000 */
[----:B------:R-:W-:Y:S05]  /*1140*/  @P0 EXIT ;  /* 0x000000000000094d */ /* 0x000fea0003800000 */
[----:B0-----:R-:W0:Y:S01]  /*1150*/  I2F.U32.RP R8, R0 ;  /* 0x0000000000087306 */ /* 0x001e220000209000 */
[----:B------:R-:W-:Y:S01]  /*1160*/  IMAD.IADD R4, R5, 0x1, R0 ;  /* 0x0000000105047824 */ /* 0x000fe200078e0200 */
[----:B------:R-:W-:Y:S01]  /*1170*/  ISETP.NE.U32.AND P2, PT, R0, RZ, PT ;  /* 0x000000ff0000720c */ /* 0x000fe20003f45070 */
[----:B------:R-:W-:Y:S03]  /*1180*/  BSSY.RECONVERGENT B0, `(.L_x_9) ;  /* 0x000002b000007945 */ /* 0x000fe60003800200 */
[C---:B------:R-:W-:Y:S02]  /*1190*/  ISETP.GE.U32.AND P0, PT, R4.reuse, 0x40, PT ;  /* 0x000000400400780c */ /* 0x040fe40003f06070 */
[----:B------:R-:W-:Y:S02]  /*11a0*/  VIMNMX.U32 R7, PT, PT, R4, 0x40, !PT ;  /* 0x0000004004077848 */ /* 0x000fe40007fe0000 */
[----:B------:R-:W-:-:S04]  /*11b0*/  SEL R6, RZ, 0x1, P0 ;  /* 0x00000001ff067807 */ /* 0x000fc80000000000 */
[----:B------:R-:W-:Y:S01]  /*11c0*/  IADD3 R7, PT, PT, R7, -R4, -R6 ;  /* 0x8000000407077210 */ /* 0x000fe20007ffe806 */
[----:B0-----:R-:W0:Y:S02]  /*11d0*/  MUFU.RCP R8, R8 ;  /* 0x0000000800087308 */ /* 0x001e240000001000 */
[----:B0-----:R-:W-:-:S06]  /*11e0*/  VIADD R2, R8, 0xffffffe ;  /* 0x0ffffffe08027836 */ /* 0x001fcc0000000000 */
[----:B------:R0:W1:Y:S02]  /*11f0*/  F2I.FTZ.U32.TRUNC.NTZ R3, R2 ;  /* 0x0000000200037305 */ /* 0x000064000021f000 */
[----:B0-----:R-:W-:Y:S02]  /*1200*/  IMAD.MOV.U32 R2, RZ, RZ, RZ ;  /* 0x000000ffff027224 */ /* 0x001fe400078e00ff */
[----:B-1----:R-:W-:-:S04]  /*1210*/  IMAD.MOV R9, RZ, RZ, -R3 ;  /* 0x000000ffff097224 */ /* 0x002fc800078e0a03 */
[----:B------:R-:W-:-:S04]  /*1220*/  IMAD R9, R9, R0, RZ ;  /* 0x0000000009097224 */ /* 0x000fc800078e02ff */
[----:B------:R-:W-:-:S06]  /*1230*/  IMAD.HI.U32 R8, R3, R9, R2 ;  /* 0x0000000903087227 */ /* 0x000fcc00078e0002 */
        /* <DEDUP_REMOVED lines=12> */
[----:B------:R-:W-:-:S13]  /*1300*/  ISETP.NE.AND P0, PT, R2, 0x3, PT ;  /* 0x000000030200780c */ /* 0x000fda0003f05270 */
[----:B------:R-:W-:Y:S05]  /*1310*/  @!P0 BRA `(.L_x_10) ;  /* 0x0000000000448947 */ /* 0x000fea0003800000 */
[----:B------:R-:W0:Y:S01]  /*1320*/  S2UR UR5, SR_CgaCtaId ;  /* 0x00000000000579c3 */ /* 0x000e220000008800 */
[----:B------:R-:W-:Y:S01]  /*1330*/  VIADD R4, R4, 0x1 ;  /* 0x0000000104047836 */ /* 0x000fe20000000000 */
[----:B------:R-:W-:-:S04]  /*1340*/  UMOV UR4, 0x400 ;  /* 0x0000040000047882 */ /* 0x000fc80000000000 */
[----:B------:R-:W-:Y:S02]  /*1350*/  LOP3.LUT R4, R4, 0x3, RZ, 0xc0, !PT ;  /* 0x0000000304047812 */ /* 0x000fe400078ec0ff */
[----:B------:R-:W1:Y:S03]  /*1360*/  LDC.64 R2, c[0x0][0x388] ;  /* 0x0000e200ff027b82 */ /* 0x000e660000000a00 */
[----:B------:R-:W-:Y:S01]  /*1370*/  IMAD.MOV R6, RZ, RZ, -R4 ;  /* 0x000000ffff067224 */ /* 0x000fe200078e0a04 */
[----:B0-----:R-:W-:-:S06]  /*1380*/  ULEA UR4, UR5, UR4, 0x18 ;  /* 0x0000000405047291 */ /* 0x001fcc000f8ec0ff */
[C---:B------:R-:W-:Y:S01]  /*1390*/  LEA R7, R5.reuse, UR4, 0x2 ;  /* 0x0000000405077c11 */ /* 0x040fe2000f8e10ff */
[----:B-1----:R-:W-:-:S04]  /*13a0*/  IMAD.WIDE.U32 R2, R5, 0x4, R2 ;  /* 0x0000000405027825 */ /* 0x002fc800078e0002 */
[----:B------:R-:W-:-:S07]  /*13b0*/  IMAD R5, R4, R0, R5 ;  /* 0x0000000004057224 */ /* 0x000fce00078e0205 */
.L_x_11:
[----:B------:R0:W1:Y:S01]  /*13c0*/  LDS R9, [R7] ;  /* 0x0000000007097984 */ /* 0x0000620000000800 */
[----:B------:R-:W-:-:S05]  /*13d0*/  VIADD R6, R6, 0x1 ;  /* 0x0000000106067836 */ /* 0x000fca0000000000 */
[----:B------:R-:W-:Y:S01]  /*13e0*/  ISETP.NE.AND P0, PT, R6, RZ, PT ;  /* 0x000000ff0600720c */ /* 0x000fe20003f05270 */
[C---:B0-----:R-:W-:Y:S01]  /*13f0*/  IMAD R7, R0.reuse, 0x4, R7 ;  /* 0x0000000400077824 */ /* 0x041fe200078e0207 */
[----:B-1----:R0:W-:Y:S02]  /*1400*/  REDG.E.ADD.STRONG.GPU desc[UR6][R2.64], R9 ;  /* 0x000000090200798e */ /* 0x0021e4000c12e106 */
[----:B0-----:R-:W-:-:S09]  /*1410*/  IMAD.WIDE.U32 R2, R0, 0x4, R2 ;  /* 0x0000000400027825 */ /* 0x001fd200078e0002 */
[----:B------:R-:W-:Y:S05]  /*1420*/  @P0 BRA `(.L_x_11) ;  /* 0xfffffffc00e40947 */ /* 0x000fea000383ffff */
.L_x_10:
[----:B------:R-:W-:Y:S05]  /*1430*/  BSYNC.RECONVERGENT B0 ;  /* 0x0000000000007941 */ /* 0x000fea0003800200 */
.L_x_9:
[----:B------:R-:W-:Y:S05]  /*1440*/  @!P1 EXIT ;  /* 0x000000000000994d */ /* 0x000fea0003800000 */
[----:B------:R-:W0:Y:S01]  /*1450*/  S2UR UR5, SR_CgaCtaId ;  /* 0x00000000000579c3 */ /* 0x000e220000008800 */
[----:B------:R-:W-:Y:S01]  /*1460*/  UMOV UR4, 0x400 ;  /* 0x0000040000047882 */ /* 0x000fe20000000000 */
[C-C-:B------:R-:W-:Y:S02]  /*1470*/  IMAD R15, R0.reuse, 0x2, R5.reuse ;  /* 0x00000002000f7824 */ /* 0x140fe400078e0205 */
[----:B------:R-:W-:Y:S02]  /*1480*/  IMAD R17, R0, 0x3, R5 ;  /* 0x0000000300117824 */ /* 0x000fe400078e0205 */
[----:B------:R-:W-:Y:S02]  /*1490*/  IMAD.IADD R19, R5, 0x1, R0 ;  /* 0x0000000105137824 */ /* 0x000fe400078e0200 */
[----:B------:R-:W1:Y:S01]  /*14a0*/  LDC.64 R2, c[0x0][0x388] ;  /* 0x0000e200ff027b82 */ /* 0x000e620000000a00 */
[----:B0-----:R-:W-:-:S06]  /*14b0*/  ULEA UR4, UR5, UR4, 0x18 ;  /* 0x0000000405047291 */ /* 0x001fcc000f8ec0ff */
[----:B------:R-:W-:-:S07]  /*14c0*/  LEA R21, R5, UR4, 0x2 ;  /* 0x0000000405157c11 */ /* 0x000fce000f8e10ff */
.L_x_12:
[C-C-:B------:R-:W-:Y:S01]  /*14d0*/  IMAD R4, R0.reuse, 0x4, R21.reuse ;  /* 0x0000000400047824 */ /* 0x140fe200078e0215 */
[----:B0-----:R0:W2:Y:S01]  /*14e0*/  LDS R23, [R21] ;  /* 0x0000000015177984 */ /* 0x0010a20000000800 */
[C-C-:B------:R-:W-:Y:S02]  /*14f0*/  IMAD R14, R0.reuse, 0x8, R21.reuse ;  /* 0x00000008000e7824 */ /* 0x140fe400078e0215 */
[----:B------:R-:W-:Y:S01]  /*1500*/  IMAD R16, R0, 0xc, R21 ;  /* 0x0000000c00107824 */ /* 0x000fe200078e0215 */
[----:B------:R-:W3:Y:S01]  /*1510*/  LDS R25, [R4] ;  /* 0x0000000004197984 */ /* 0x000ee20000000800 */
[----:B-1----:R-:W-:-:S03]  /*1520*/  IMAD.WIDE.U32 R6, R5, 0x4, R2 ;  /* 0x0000000405067825 */ /* 0x002fc600078e0002 */
[----:B------:R-:W1:Y:S01]  /*1530*/  LDS R27, [R14] ;  /* 0x000000000e1b7984 */ /* 0x000e620000000800 */
[----:B------:R-:W-:-:S03]  /*1540*/  IMAD.WIDE.U32 R8, R19, 0x4, R2 ;  /* 0x0000000413087825 */ /* 0x000fc600078e0002 */
[----:B------:R-:W4:Y:S01]  /*1550*/  LDS R29, [R16] ;  /* 0x00000000101d7984 */ /* 0x000f220000000800 */
[----:B------:R-:W-:Y:S01]  /*1560*/  IADD3 R5, PT, PT, R0, R5, R0 ;  /* 0x0000000500057210 */ /* 0x000fe20007ffe000 */
[----:B------:R-:W-:-:S03]  /*1570*/  IMAD.WIDE.U32 R10, R15, 0x4, R2 ;  /* 0x000000040f0a7825 */ /* 0x000fc600078e0002 */
[----:B------:R-:W-:Y:S01]  /*1580*/  IADD3 R5, PT, PT, R0, R5, R0 ;  /* 0x0000000500057210 */ /* 0x000fe20007ffe000 */
[----:B------:R-:W-:-:S03]  /*1590*/  IMAD.WIDE.U32 R12, R17, 0x4, R2 ;  /* 0x00000004110c7825 */ /* 0x000fc600078e0002 */
[----:B------:R-:W-:Y:S01]  /*15a0*/  ISETP.GE.U32.AND P0, PT, R5, 0x40, PT ;  /* 0x000000400500780c */ /* 0x000fe20003f06070 */
[C---:B------:R-:W-:Y:S02]  /*15b0*/  IMAD R15, R0.reuse, 0x4, R15 ;  /* 0x00000004000f7824 */ /* 0x040fe400078e020f */
[C---:B------:R-:W-:Y:S02]  /*15c0*/  IMAD R17, R0.reuse, 0x4, R17 ;  /* 0x0000000400117824 */ /* 0x040fe400078e0211 */
[C---:B------:R-:W-:Y:S02]  /*15d0*/  IMAD R19, R0.reuse, 0x4, R19 ;  /* 0x0000000400137824 */ /* 0x040fe400078e0213 */
[----:B0-----:R-:W-:Y:S01]  /*15e0*/  IMAD R21, R0, 0x10, R21 ;  /* 0x0000001000157824 */ /* 0x001fe200078e0215 */
[----:B--2---:R0:W-:Y:S04]  /*15f0*/  REDG.E.ADD.STRONG.GPU desc[UR6][R6.64], R23 ;  /* 0x000000170600798e */ /* 0x0041e8000c12e106 */
[----:B---3--:R0:W-:Y:S04]  /*1600*/  REDG.E.ADD.STRONG.GPU desc[UR6][R8.64], R25 ;  /* 0x000000190800798e */ /* 0x0081e8000c12e106 */
[----:B-1----:R0:W-:Y:S04]  /*1610*/  REDG.E.ADD.STRONG.GPU desc[UR6][R10.64], R27 ;  /* 0x0000001b0a00798e */ /* 0x0021e8000c12e106 */
[----:B----4-:R0:W-:Y:S01]  /*1620*/  REDG.E.ADD.STRONG.GPU desc[UR6][R12.64], R29 ;  /* 0x0000001d0c00798e */ /* 0x0101e2000c12e106 */
[----:B------:R-:W-:Y:S05]  /*1630*/  @!P0 BRA `(.L_x_12) ;  /* 0xfffffffc00a48947 */ /* 0x000fea000383ffff */
[----:B------:R-:W-:Y:S05]  /*1640*/  EXIT ;  /* 0x000000000000794d */ /* 0x000fea0003800000 */
.L_x_13:
[----:B------:R-:W-:-:S00]  /*1650*/  BRA `(.L_x_13) ;  /* 0xfffffffc00fc7947 */ /* 0x000fc0000383ffff */
[----:B------:R-:W-:-:S00]  /*1660*/  NOP ;  /* 0x0000000000007918 */ /* 0x000fc00000000000 */
        /* <DEDUP_REMOVED lines=9> */
.L_x_14:


//--------------------- .nv.shared._Z16histogram_kernelPKcPj --------------------------
	.section	.nv.shared._Z16histogram_kernelPKcPj,"aw",@nobits
	.sectionflags	@""
	.align	4
.nv.shared._Z16histogram_kernelPKcPj:
	.zero		1280


//--------------------- .nv.shared.reserved.0     --------------------------
	.section	.nv.shared.reserved.0,"aw",@nobits
	.weak		__nv_reservedSMEM_offset_0_alias
	.size		__nv_reservedSMEM_offset_0_alias, 0, 64
	.other		__nv_reservedSMEM_offset_0_alias,@"STO_CUDA_RESERVED_SHARED STV_DEFAULT"
__nv_reservedSMEM_offset_0_alias:
	.zero		0
	.zero		64


//--------------------- .nv.constant0._Z16histogram_kernelPKcPj --------------------------
	.section	.nv.constant0._Z16histogram_kernelPKcPj,"a",@progbits
	.sectionflags	@""
	.align	4
.nv.constant0._Z16histogram_kernelPKcPj:
	.zero		912


//--------------------- SYMBOLS --------------------------

	.type		.nv.reservedSmem.offset0,@object
	.size		.nv.reservedSmem.offset0,0x4
	.type		.nv.reservedSmem.cap,@object
	.size		.nv.reservedSmem.cap,0x4
